//
// Generated by NVIDIA NVVM Compiler
//
// Compiler Build ID: CL-36424714
// Cuda compilation tools, release 13.0, V13.0.88
// Based on NVVM 20.0.0
//

.version 9.0
.target sm_100
.address_size 64

	// .globl	_Z9matrixAddPiS_S_ii

.visible .entry _Z9matrixAddPiS_S_ii(
	.param .u64 .ptr .align 1 _Z9matrixAddPiS_S_ii_param_0,
	.param .u64 .ptr .align 1 _Z9matrixAddPiS_S_ii_param_1,
	.param .u64 .ptr .align 1 _Z9matrixAddPiS_S_ii_param_2,
	.param .u32 _Z9matrixAddPiS_S_ii_param_3,
	.param .u32 _Z9matrixAddPiS_S_ii_param_4
)
{
	.reg .pred 	%p<4>;
	.reg .b32 	%r<17>;
	.reg .b64 	%rd<11>;

	ld.param.u64 	%rd1, [_Z9matrixAddPiS_S_ii_param_0];
	ld.param.u64 	%rd2, [_Z9matrixAddPiS_S_ii_param_1];
	ld.param.u64 	%rd3, [_Z9matrixAddPiS_S_ii_param_2];
	ld.param.u32 	%r4, [_Z9matrixAddPiS_S_ii_param_3];
	ld.param.u32 	%r3, [_Z9matrixAddPiS_S_ii_param_4];
	mov.u32 	%r6, %ctaid.x;
	mov.u32 	%r7, %ntid.x;
	mov.u32 	%r8, %tid.x;
	mad.lo.s32 	%r1, %r6, %r7, %r8;
	mov.u32 	%r9, %ctaid.y;
	mov.u32 	%r10, %ntid.y;
	mov.u32 	%r11, %tid.y;
	mad.lo.s32 	%r12, %r9, %r10, %r11;
	setp.ge.s32 	%p1, %r1, %r3;
	setp.ge.s32 	%p2, %r12, %r4;
	or.pred  	%p3, %p1, %p2;
	@%p3 bra 	$L__BB0_2;
	cvta.to.global.u64 	%rd4, %rd1;
	cvta.to.global.u64 	%rd5, %rd2;
	cvta.to.global.u64 	%rd6, %rd3;
	mad.lo.s32 	%r13, %r3, %r12, %r1;
	mul.wide.s32 	%rd7, %r13, 4;
	add.s64 	%rd8, %rd4, %rd7;
	ld.global.u32 	%r14, [%rd8];
	add.s64 	%rd9, %rd5, %rd7;
	ld.global.u32 	%r15, [%rd9];
	add.s32 	%r16, %r15, %r14;
	add.s64 	%rd10, %rd6, %rd7;
	st.global.u32 	[%rd10], %r16;
$L__BB0_2:
	ret;

}


// ===== COMPILED SASS (sm_100) =====

	.target	sm_100

	.elftype	@"ET_EXEC"


//--------------------- .note.nv.tkinfo           --------------------------
	.section	.note.nv.tkinfo,"",@"SHT_NOTE"
	.sectionflags	@"SHF_NOTE_NV_TKINFO"
	.tkinfo
        /*0018*/ 	.word	0x00000002
        /*0030*/ 	.string	""
        /*0030*/ 	.string	"ptxas"
        /*0030*/ 	.string	"Cuda compilation tools, release 13.0, V13.0.88"
        /*0030*/ 	.string	"Build cuda_13.0.r13.0/compiler.36424714_0"
        /*0030*/ 	.string	"-arch sm_100 -m 64 "



//--------------------- .note.nv.cuinfo           --------------------------
	.section	.note.nv.cuinfo,"",@"SHT_NOTE"
	.sectionflags	@"SHF_NOTE_NV_CUINFO"
        /*0018*/ 	.short	0x0002
        /*001a*/ 	.short	0x0064
        /*001c*/ 	.short	0x0082
	.zero		2


//--------------------- .nv.info                  --------------------------
	.section	.nv.info,"",@"SHT_CUDA_INFO"
	.align	4


	//----- nvinfo : EIATTR_REGCOUNT
	.align		4
        /*0000*/ 	.byte	0x04, 0x2f
        /*0002*/ 	.short	(.L_1 - .L_0)
	.align		4
.L_0:
        /*0004*/ 	.word	index@(_Z9matrixAddPiS_S_ii)
        /*0008*/ 	.word	0x0000000c


	//----- nvinfo : EIATTR_FRAME_SIZE
	.align		4
.L_1:
        /*000c*/ 	.byte	0x04, 0x11
        /*000e*/ 	.short	(.L_3 - .L_2)
	.align		4
.L_2:
        /*0010*/ 	.word	index@(_Z9matrixAddPiS_S_ii)
        /*0014*/ 	.word	0x00000000


	//----- nvinfo : EIATTR_MIN_STACK_SIZE
	.align		4
.L_3:
        /*0018*/ 	.byte	0x04, 0x12
        /*001a*/ 	.short	(.L_5 - .L_4)
	.align		4
.L_4:
        /*001c*/ 	.word	index@(_Z9matrixAddPiS_S_ii)
        /*0020*/ 	.word	0x00000000
.L_5:


//--------------------- .nv.compat                --------------------------
	.section	.nv.compat,"",@"SHT_CUDA_COMPAT_INFO"
	.align	4
        /*0000*/ 	.byte	0x02, 0x09, 0x00, 0x00, 0x02, 0x02, 0x01, 0x00, 0x02, 0x05, 0x05, 0x00, 0x03, 0x07, 0x01, 0x01
        /*0010*/ 	.byte	0x02, 0x03, 0x00, 0x00, 0x02, 0x06, 0x01, 0x00, 0x04, 0x0b, 0x08, 0x00, 0x09, 0x00, 0x00, 0x00
        /*0020*/ 	.byte	0x00, 0x00, 0x00, 0x00


//--------------------- .nv.info._Z9matrixAddPiS_S_ii --------------------------
	.section	.nv.info._Z9matrixAddPiS_S_ii,"",@"SHT_CUDA_INFO"
	.sectionflags	@""
	.align	4


	//----- nvinfo : EIATTR_CUDA_API_VERSION
	.align		4
        /*0000*/ 	.byte	0x04, 0x37
        /*0002*/ 	.short	(.L_7 - .L_6)
.L_6:
        /*0004*/ 	.word	0x00000082


	//----- nvinfo : EIATTR_KPARAM_INFO
	.align		4
.L_7:
        /*0008*/ 	.byte	0x04, 0x17
        /*000a*/ 	.short	(.L_9 - .L_8)
.L_8:
        /*000c*/ 	.word	0x00000000
        /*0010*/ 	.short	0x0004
        /*0012*/ 	.short	0x001c
        /*0014*/ 	.byte	0x00, 0xf0, 0x11, 0x00


	//----- nvinfo : EIATTR_KPARAM_INFO
	.align		4
.L_9:
        /*0018*/ 	.byte	0x04, 0x17
        /*001a*/ 	.short	(.L_11 - .L_10)
.L_10:
        /*001c*/ 	.word	0x00000000
        /*0020*/ 	.short	0x0003
        /*0022*/ 	.short	0x0018
        /*0024*/ 	.byte	0x00, 0xf0, 0x11, 0x00


	//----- nvinfo : EIATTR_KPARAM_INFO
	.align		4
.L_11:
        /*0028*/ 	.byte	0x04, 0x17
        /*002a*/ 	.short	(.L_13 - .L_12)
.L_12:
        /*002c*/ 	.word	0x00000000
        /*0030*/ 	.short	0x0002
        /*0032*/ 	.short	0x0010
        /*0034*/ 	.byte	0x00, 0xf5, 0x21, 0x00


	//----- nvinfo : EIATTR_KPARAM_INFO
	.align		4
.L_13:
        /*0038*/ 	.byte	0x04, 0x17
        /*003a*/ 	.short	(.L_15 - .L_14)
.L_14:
        /*003c*/ 	.word	0x00000000
        /*0040*/ 	.short	0x0001
        /*0042*/ 	.short	0x0008
        /*0044*/ 	.byte	0x00, 0xf5, 0x21, 0x00


	//----- nvinfo : EIATTR_KPARAM_INFO
	.align		4
.L_15:
        /*0048*/ 	.byte	0x04, 0x17
        /*004a*/ 	.short	(.L_17 - .L_16)
.L_16:
        /*004c*/ 	.word	0x00000000
        /*0050*/ 	.short	0x0000
        /*0052*/ 	.short	0x0000
        /*0054*/ 	.byte	0x00, 0xf5, 0x21, 0x00


	//----- nvinfo : EIATTR_SPARSE_MMA_MASK
	.align		4
.L_17:
        /*0058*/ 	.byte	0x03, 0x50
        /*005a*/ 	.short	0x0000


	//----- nvinfo : EIATTR_MAXREG_COUNT
	.align		4
        /*005c*/ 	.byte	0x03, 0x1b
        /*005e*/ 	.short	0x00ff


	//----- nvinfo : EIATTR_MERCURY_ISA_VERSION
	.align		4
        /*0060*/ 	.byte	0x03, 0x5f
        /*0062*/ 	.short	0x0101


	//----- nvinfo : EIATTR_VRC_CTA_INIT_COUNT
	.align		4
        /*0064*/ 	.byte	0x02, 0x4a
	.zero		1
	.zero		1


	//----- nvinfo : EIATTR_EXIT_INSTR_OFFSETS
	.align		4
        /*0068*/ 	.byte	0x04, 0x1c
        /*006a*/ 	.short	(.L_19 - .L_18)


	//   ....[0]....
.L_18:
        /*006c*/ 	.word	0x000000c0


	//   ....[1]....
        /*0070*/ 	.word	0x00000190


	//----- nvinfo : EIATTR_CBANK_PARAM_SIZE
	.align		4
.L_19:
        /*0074*/ 	.byte	0x03, 0x19
        /*0076*/ 	.short	0x0020


	//----- nvinfo : EIATTR_PARAM_CBANK
	.align		4
        /*0078*/ 	.byte	0x04, 0x0a
        /*007a*/ 	.short	(.L_21 - .L_20)
	.align		4
.L_20:
        /*007c*/ 	.word	index@(.nv.constant0._Z9matrixAddPiS_S_ii)
        /*0080*/ 	.short	0x0380
        /*0082*/ 	.short	0x0020


	//----- nvinfo : EIATTR_SW_WAR
	.align		4
.L_21:
        /*0084*/ 	.byte	0x04, 0x36
        /*0086*/ 	.short	(.L_23 - .L_22)
.L_22:
        /*0088*/ 	.word	0x00000008
.L_23:


//--------------------- .nv.callgraph             --------------------------
	.section	.nv.callgraph,"",@"SHT_CUDA_CALLGRAPH"
	.align	4
	.sectionentsize	8
	.align		4
        /*0000*/ 	.word	0x00000000
	.align		4
        /*0004*/ 	.word	0xffffffff
	.align		4
        /*0008*/ 	.word	0x00000000
	.align		4
        /*000c*/ 	.word	0xfffffffe
	.align		4
        /*0010*/ 	.word	0x00000000
	.align		4
        /*0014*/ 	.word	0xfffffffd
	.align		4
        /*0018*/ 	.word	0x00000000
	.align		4
        /*001c*/ 	.word	0xfffffffc


//--------------------- .text._Z9matrixAddPiS_S_ii --------------------------
	.section	.text._Z9matrixAddPiS_S_ii,"ax",@progbits
	.align	128
        .global         _Z9matrixAddPiS_S_ii
        .type           _Z9matrixAddPiS_S_ii,@function
        .size           _Z9matrixAddPiS_S_ii,(.L_x_1 - _Z9matrixAddPiS_S_ii)
        .other          _Z9matrixAddPiS_S_ii,@"STO_CUDA_ENTRY STV_DEFAULT"
_Z9matrixAddPiS_S_ii:
.text._Z9matrixAddPiS_S_ii:
[----:B------:R-:W-:Y:S01]  /*0000*/  LDC R1, c[0x0][0x37c] ;  /* 0x0000df00ff017b82 */ /* 0x000fe20000000800 */
[----:B------:R-:W0:Y:S07]  /*0010*/  S2R R2, SR_TID.Y ;  /* 0x0000000000027919 */ /* 0x000e2e0000002200 */
[----:B------:R-:W1:Y:S01]  /*0020*/  LDC R0, c[0x0][0x360] ;  /* 0x0000d800ff007b82 */ /* 0x000e620000000800 */
[----:B------:R-:W2:Y:S01]  /*0030*/  LDCU.64 UR6, c[0x0][0x398] ;  /* 0x00007300ff0677ac */ /* 0x000ea20008000a00 */
[----:B------:R-:W1:Y:S06]  /*0040*/  S2R R3, SR_TID.X ;  /* 0x0000000000037919 */ /* 0x000e6c0000002100 */
[----:B------:R-:W0:Y:S08]  /*0050*/  S2UR UR5, SR_CTAID.Y ;  /* 0x00000000000579c3 */ /* 0x000e300000002600 */
[----:B------:R-:W0:Y:S08]  /*0060*/  LDC R7, c[0x0][0x364] ;  /* 0x0000d900ff077b82 */ /* 0x000e300000000800 */
[----:B------:R-:W1:Y:S01]  /*0070*/  S2UR UR4, SR_CTAID.X ;  /* 0x00000000000479c3 */ /* 0x000e620000002500 */
[----:B0-----:R-:W-:-:S05]  /*0080*/  IMAD R7, R7, UR5, R2 ;  /* 0x0000000507077c24 */ /* 0x001fca000f8e0202 */
[----:B--2---:R-:W-:Y:S01]  /*0090*/  ISETP.GE.AND P0, PT, R7, UR6, PT ;  /* 0x0000000607007c0c */ /* 0x004fe2000bf06270 */
[----:B-1----:R-:W-:-:S05]  /*00a0*/  IMAD R0, R0, UR4, R3 ;  /* 0x0000000400007c24 */ /* 0x002fca000f8e0203 */
[----:B------:R-:W-:-:S13]  /*00b0*/  ISETP.GE.OR P0, PT, R0, UR7, P0 ;  /* 0x0000000700007c0c */ /* 0x000fda0008706670 */
[----:B------:R-:W-:Y:S05]  /*00c0*/  @P0 EXIT ;  /* 0x000000000000094d */ /* 0x000fea0003800000 */
[----:B------:R-:W0:Y:S01]  /*00d0*/  LDC.64 R2, c[0x0][0x380] ;  /* 0x0000e000ff027b82 */ /* 0x000e220000000a00 */
[----:B------:R-:W1:Y:S01]  /*00e0*/  LDCU.64 UR4, c[0x0][0x358] ;  /* 0x00006b00ff0477ac */ /* 0x000e620008000a00 */
[----:B------:R-:W-:-:S06]  /*00f0*/  IMAD R9, R7, UR7, R0 ;  /* 0x0000000707097c24 */ /* 0x000fcc000f8e0200 */
[----:B------:R-:W2:Y:S08]  /*0100*/  LDC.64 R4, c[0x0][0x388] ;  /* 0x0000e200ff047b82 */ /* 0x000eb00000000a00 */
[----:B------:R-:W3:Y:S01]  /*0110*/  LDC.64 R6, c[0x0][0x390] ;  /* 0x0000e400ff067b82 */ /* 0x000ee20000000a00 */
[----:B0-----:R-:W-:-:S06]  /*0120*/  IMAD.WIDE R2, R9, 0x4, R2 ;  /* 0x0000000409027825 */ /* 0x001fcc00078e0202 */
[----:B-1----:R-:W4:Y:S01]  /*0130*/  LDG.E R2, desc[UR4][R2.64] ;  /* 0x0000000402027981 */ /* 0x002f22000c1e1900 */
[----:B--2---:R-:W-:-:S06]  /*0140*/  IMAD.WIDE R4, R9, 0x4, R4 ;  /* 0x0000000409047825 */ /* 0x004fcc00078e0204 */
[----:B------:R-:W4:Y:S01]  /*0150*/  LDG.E R5, desc[UR4][R4.64] ;  /* 0x0000000404057981 */ /* 0x000f22000c1e1900 */
[----:B---3--:R-:W-:Y:S01]  /*0160*/  IMAD.WIDE R6, R9, 0x4, R6 ;  /* 0x0000000409067825 */ /* 0x008fe200078e0206 */
[----:B----4-:R-:W-:-:S05]  /*0170*/  IADD3 R9, PT, PT, R2, R5, RZ ;  /* 0x0000000502097210 */ /* 0x010fca0007ffe0ff */
[----:B------:R-:W-:Y:S01]  /*0180*/  STG.E desc[UR4][R6.64], R9 ;  /* 0x0000000906007986 */ /* 0x000fe2000c101904 */
[----:B------:R-:W-:Y:S05]  /*0190*/  EXIT ;  /* 0x000000000000794d */ /* 0x000fea0003800000 */
.L_x_0:
[----:B------:R-:W-:-:S00]  /*01a0*/  BRA `(.L_x_0) ;  /* 0xfffffffc00fc7947 */ /* 0x000fc0000383ffff */
[----:B------:R-:W-:-:S00]  /*01b0*/  NOP ;  /* 0x0000000000007918 */ /* 0x000fc00000000000 */
        /* <DEDUP_REMOVED lines=12> */
.L_x_1:


//--------------------- .nv.shared.reserved.0     --------------------------
	.section	.nv.shared.reserved.0,"aw",@nobits
	.weak		__nv_reservedSMEM_offset_0_alias
	.size		__nv_reservedSMEM_offset_0_alias, 0, 64
	.other		__nv_reservedSMEM_offset_0_alias,@"STO_CUDA_RESERVED_SHARED STV_DEFAULT"
__nv_reservedSMEM_offset_0_alias:
	.zero		0
	.zero		64


//--------------------- .nv.constant0._Z9matrixAddPiS_S_ii --------------------------
	.section	.nv.constant0._Z9matrixAddPiS_S_ii,"a",@progbits
	.sectionflags	@""
	.align	4
.nv.constant0._Z9matrixAddPiS_S_ii:
	.zero		928


//--------------------- SYMBOLS --------------------------

	.type		.nv.reservedSmem.offset0,@object
	.size		.nv.reservedSmem.offset0,0x4
